	.headerflags	@"EF_CUDA_TEXMODE_UNIFIED EF_CUDA_64BIT_ADDRESS EF_CUDA_ACCELERATORS EF_CUDA_SM90 EF_CUDA_VIRTUAL_SM(EF_CUDA_SM90)"
	.elftype	@"ET_EXEC"


//--------------------- .nv.info                  --------------------------
	.section	.nv.info,"",@"SHT_CUDA_INFO"
	.align	4


	//----- nvinfo : EIATTR_REGCOUNT
	.align		4
        /*0000*/ 	.byte	0x04, 0x2f
        /*0002*/ 	.short	(.L_1 - .L_0)
	.align		4
.L_0:
        /*0004*/ 	.word	index@(triton_poi_fused_add_convolution_copy_mul_3)
        /*0008*/ 	.word	0x00000020


	//----- nvinfo : EIATTR_MIN_STACK_SIZE
	.align		4
.L_1:
        /*000c*/ 	.byte	0x04, 0x12
        /*000e*/ 	.short	(.L_3 - .L_2)
	.align		4
.L_2:
        /*0010*/ 	.word	index@(triton_poi_fused_add_convolution_copy_mul_3)
        /*0014*/ 	.word	0x00000000


	//----- nvinfo : EIATTR_FRAME_SIZE
	.align		4
.L_3:
        /*0018*/ 	.byte	0x04, 0x11
        /*001a*/ 	.short	(.L_5 - .L_4)
	.align		4
.L_4:
        /*001c*/ 	.word	index@(triton_poi_fused_add_convolution_copy_mul_3)
        /*0020*/ 	.word	0x00000000


	//----- nvinfo : EIATTR_MIN_STACK_SIZE
	.align		4
.L_5:
        /*0024*/ 	.byte	0x04, 0x12
        /*0026*/ 	.short	(.L_7 - .L_6)
	.align		4
.L_6:
        /*0028*/ 	.word	index@(triton_poi_fused_add_convolution_copy_mul_3)
        /*002c*/ 	.word	0x00000000
.L_7:


//--------------------- .nv.info.triton_poi_fused_add_convolution_copy_mul_3 --------------------------
	.section	.nv.info.triton_poi_fused_add_convolution_copy_mul_3,"",@"SHT_CUDA_INFO"
	.sectionflags	@""
	.align	4


	//----- nvinfo : EIATTR_CUDA_API_VERSION
	.align		4
        /*0000*/ 	.byte	0x04, 0x37
        /*0002*/ 	.short	(.L_9 - .L_8)
.L_8:
        /*0004*/ 	.word	0x0000007c


	//----- nvinfo : EIATTR_KPARAM_INFO
	.align		4
.L_9:
        /*0008*/ 	.byte	0x04, 0x17
        /*000a*/ 	.short	(.L_11 - .L_10)
.L_10:
        /*000c*/ 	.word	0x00000000
        /*0010*/ 	.short	0x0003
        /*0012*/ 	.short	0x0014
        /*0014*/ 	.byte	0x00, 0xf0, 0x11, 0x00


	//----- nvinfo : EIATTR_KPARAM_INFO
	.align		4
.L_11:
        /*0018*/ 	.byte	0x04, 0x17
        /*001a*/ 	.short	(.L_13 - .L_12)
.L_12:
        /*001c*/ 	.word	0x00000000
        /*0020*/ 	.short	0x0002
        /*0022*/ 	.short	0x0010
        /*0024*/ 	.byte	0x00, 0xf0, 0x11, 0x00


	//----- nvinfo : EIATTR_KPARAM_INFO
	.align		4
.L_13:
        /*0028*/ 	.byte	0x04, 0x17
        /*002a*/ 	.short	(.L_15 - .L_14)
.L_14:
        /*002c*/ 	.word	0x00000000
        /*0030*/ 	.short	0x0001
        /*0032*/ 	.short	0x0008
        /*0034*/ 	.byte	0x00, 0xf4, 0x21, 0x00


	//----- nvinfo : EIATTR_KPARAM_INFO
	.align		4
.L_15:
        /*0038*/ 	.byte	0x04, 0x17
        /*003a*/ 	.short	(.L_17 - .L_16)
.L_16:
        /*003c*/ 	.word	0x00000000
        /*0040*/ 	.short	0x0000
        /*0042*/ 	.short	0x0000
        /*0044*/ 	.byte	0x00, 0xf4, 0x21, 0x00


	//----- nvinfo : EIATTR_SPARSE_MMA_MASK
	.align		4
.L_17:
        /*0048*/ 	.byte	0x03, 0x50
        /*004a*/ 	.short	0x0000


	//----- nvinfo : EIATTR_MAXREG_COUNT
	.align		4
        /*004c*/ 	.byte	0x03, 0x1b
        /*004e*/ 	.short	0x00ff


	//----- nvinfo : EIATTR_EXIT_INSTR_OFFSETS
	.align		4
        /*0050*/ 	.byte	0x04, 0x1c
        /*0052*/ 	.short	(.L_19 - .L_18)


	//   ....[0]....
.L_18:
        /*0054*/ 	.word	0x00000770


	//   ....[1]....
        /*0058*/ 	.word	0x00000790


	//----- nvinfo : EIATTR_REQNTID
	.align		4
.L_19:
        /*005c*/ 	.byte	0x04, 0x10
        /*005e*/ 	.short	(.L_21 - .L_20)
.L_20:
        /*0060*/ 	.word	0x00000080
        /*0064*/ 	.word	0x00000001
        /*0068*/ 	.word	0x00000001


	//----- nvinfo : EIATTR_CBANK_PARAM_SIZE
	.align		4
.L_21:
        /*006c*/ 	.byte	0x03, 0x19
        /*006e*/ 	.short	0x0018


	//----- nvinfo : EIATTR_PARAM_CBANK
	.align		4
        /*0070*/ 	.byte	0x04, 0x0a
        /*0072*/ 	.short	(.L_23 - .L_22)
	.align		4
.L_22:
        /*0074*/ 	.word	index@(.nv.constant0.triton_poi_fused_add_convolution_copy_mul_3)
        /*0078*/ 	.short	0x0210
        /*007a*/ 	.short	0x0018


	//----- nvinfo : EIATTR_SW_WAR
	.align		4
.L_23:
        /*007c*/ 	.byte	0x04, 0x36
        /*007e*/ 	.short	(.L_25 - .L_24)
.L_24:
        /*0080*/ 	.word	0x00000008
.L_25:


//--------------------- .nv.callgraph             --------------------------
	.section	.nv.callgraph,"",@"SHT_CUDA_CALLGRAPH"
	.align	4
	.sectionentsize	8
	.align		4
        /*0000*/ 	.word	0x00000000
	.align		4
        /*0004*/ 	.word	0xffffffff
	.align		4
        /*0008*/ 	.word	0x00000000
	.align		4
        /*000c*/ 	.word	0xfffffffe
	.align		4
        /*0010*/ 	.word	0x00000000
	.align		4
        /*0014*/ 	.word	0xfffffffd
	.align		4
        /*0018*/ 	.word	0x00000000
	.align		4
        /*001c*/ 	.word	0xfffffffc


//--------------------- .text.triton_poi_fused_add_convolution_copy_mul_3 --------------------------
	.section	.text.triton_poi_fused_add_convolution_copy_mul_3,"ax",@progbits
	.align	128
        .global         triton_poi_fused_add_convolution_copy_mul_3
        .type           triton_poi_fused_add_convolution_copy_mul_3,@function
        .size           triton_poi_fused_add_convolution_copy_mul_3,(.L_x_1 - triton_poi_fused_add_convolution_copy_mul_3)
        .other          triton_poi_fused_add_convolution_copy_mul_3,@"STO_CUDA_ENTRY STV_DEFAULT"
triton_poi_fused_add_convolution_copy_mul_3:
.text.triton_poi_fused_add_convolution_copy_mul_3:
[----:B------:R-:W0:Y:S01]  /*0000*/  LDC R1, c[0x0][0x28] ;  /* 0x00000a00ff017b82 */ /* 0x000e220000000800 */
[----:B------:R-:W1:Y:S07]  /*0010*/  S2R R10, SR_TID.X ;  /* 0x00000000000a7919 */ /* 0x000e6e0000002100 */
[----:B------:R-:W2:Y:S01]  /*0020*/  S2UR UR4, SR_CTAID.Y ;  /* 0x00000000000479c3 */ /* 0x000ea20000002600 */
[----:B------:R-:W-:Y:S01]  /*0030*/  HFMA2.MMA R0, -RZ, RZ, 0, 0 ;  /* 0x00000000ff007435 */ /* 0x000fe200000001ff */
[----:B------:R-:W3:Y:S06]  /*0040*/  S2R R3, SR_CTAID.X ;  /* 0x0000000000037919 */ /* 0x000eec0000002500 */
[----:B------:R-:W4:Y:S01]  /*0050*/  LDC.64 R12, c[0x0][0x210] ;  /* 0x00008400ff0c7b82 */ /* 0x000f220000000a00 */
[----:B--2---:R-:W-:Y:S01]  /*0060*/  USHF.L.U32 UR4, UR4, 0x6, URZ ;  /* 0x0000000604047899 */ /* 0x004fe2000800063f */
[----:B-1----:R-:W-:-:S02]  /*0070*/  SHF.R.U32.HI R19, RZ, 0x4, R10 ;  /* 0x00000004ff137819 */ /* 0x002fc4000001160a */
[----:B------:R-:W-:Y:S02]  /*0080*/  LOP3.LUT R10, R10, 0xf, RZ, 0xc0, !PT ;  /* 0x0000000f0a0a7812 */ /* 0x000fe400078ec0ff */
[----:B------:R-:W-:Y:S02]  /*0090*/  SGXT.U32 R19, R19, 0x3 ;  /* 0x000000031313781a */ /* 0x000fe40000000000 */
[----:B---3--:R-:W-:Y:S02]  /*00a0*/  LEA R10, R3, R10, 0x4 ;  /* 0x0000000a030a7211 */ /* 0x008fe400078e20ff */
[----:B------:R-:W-:Y:S01]  /*00b0*/  LOP3.LUT R19, R19, UR4, RZ, 0xfc, !PT ;  /* 0x0000000413137c12 */ /* 0x000fe2000f8efcff */
[----:B------:R-:W-:Y:S01]  /*00c0*/  ULDC.64 UR4, c[0x0][0x208] ;  /* 0x0000820000047ab9 */ /* 0x000fe20000000a00 */
[----:B------:R-:W-:-:S03]  /*00d0*/  ISETP.GE.AND P0, PT, R10, 0x9, PT ;  /* 0x000000090a00780c */ /* 0x000fc60003f06270 */
[C---:B------:R-:W-:Y:S01]  /*00e0*/  IMAD R21, R19.reuse, 0x9, R10 ;  /* 0x0000000913157824 */ /* 0x040fe200078e020a */
[----:B------:R-:W-:-:S03]  /*00f0*/  ISETP.LT.AND P1, PT, R19, 0x60, !P0 ;  /* 0x000000601300780c */ /* 0x000fc60004721270 */
[----:B----4-:R-:W-:Y:S01]  /*0100*/  IMAD.WIDE R14, R21, 0x4, R12 ;  /* 0x00000004150e7825 */ /* 0x010fe200078e020c */
[C---:B------:R-:W-:Y:S02]  /*0110*/  LOP3.LUT R4, R19.reuse, 0x8, RZ, 0xfc, !PT ;  /* 0x0000000813047812 */ /* 0x040fe400078efcff */
[C---:B------:R-:W-:Y:S02]  /*0120*/  LOP3.LUT R11, R19.reuse, 0x18, RZ, 0xfc, !PT ;  /* 0x00000018130b7812 */ /* 0x040fe400078efcff */
[C---:B------:R-:W-:Y:S02]  /*0130*/  LOP3.LUT R2, R19.reuse, 0x20, RZ, 0xfc, !PT ;  /* 0x0000002013027812 */ /* 0x040fe400078efcff */
[----:B------:R-:W-:Y:S02]  /*0140*/  LOP3.LUT R9, R19, 0x10, RZ, 0xfc, !PT ;  /* 0x0000001013097812 */ /* 0x000fe400078efcff */
[----:B------:R-:W-:Y:S01]  /*0150*/  IADD3 R29, R21, 0x48, RZ ;  /* 0x00000048151d7810 */ /* 0x000fe20007ffe0ff */
[----:B------:R1:W2:Y:S01]  /*0160*/  @P1 LDG.E.EL R0, desc[UR4][R14.64] ;  /* 0x000000040e001981 */ /* 0x0002a2000c2e1900 */
[----:B------:R-:W-:-:S02]  /*0170*/  ISETP.LT.AND P6, PT, R4, 0x60, !P0 ;  /* 0x000000600400780c */ /* 0x000fc400047c1270 */
[----:B------:R-:W-:Y:S02]  /*0180*/  ISETP.LT.AND P4, PT, R11, 0x60, !P0 ;  /* 0x000000600b00780c */ /* 0x000fe40004781270 */
[----:B------:R-:W-:Y:S02]  /*0190*/  ISETP.LT.AND P3, PT, R2, 0x60, !P0 ;  /* 0x000000600200780c */ /* 0x000fe40004761270 */
[----:B------:R-:W-:Y:S01]  /*01a0*/  LOP3.LUT R22, R19, 0x28, RZ, 0xfc, !PT ;  /* 0x0000002813167812 */ /* 0x000fe200078efcff */
[----:B------:R-:W-:Y:S01]  /*01b0*/  HFMA2.MMA R5, -RZ, RZ, 0, 0 ;  /* 0x00000000ff057435 */ /* 0x000fe200000001ff */
[----:B------:R-:W-:Y:S01]  /*01c0*/  MOV R8, RZ ;  /* 0x000000ff00087202 */ /* 0x000fe20000000f00 */
[----:B------:R-:W-:Y:S01]  /*01d0*/  IMAD.WIDE R28, R29, 0x4, R12 ;  /* 0x000000041d1c7825 */ /* 0x000fe200078e020c */
[----:B------:R-:W-:Y:S02]  /*01e0*/  ISETP.LT.AND P5, PT, R9, 0x60, !P0 ;  /* 0x000000600900780c */ /* 0x000fe400047a1270 */
[----:B-1----:R-:W-:-:S02]  /*01f0*/  IADD3 R15, R21, 0xd8, RZ ;  /* 0x000000d8150f7810 */ /* 0x002fc40007ffe0ff */
[----:B------:R-:W-:Y:S02]  /*0200*/  LOP3.LUT R24, R19, 0x30, RZ, 0xfc, !PT ;  /* 0x0000003013187812 */ /* 0x000fe400078efcff */
[----:B------:R-:W-:Y:S02]  /*0210*/  CS2R R6, SRZ ;  /* 0x0000000000067805 */ /* 0x000fe4000001ff00 */
[----:B------:R-:W-:Y:S02]  /*0220*/  IADD3 R17, R21, 0x120, RZ ;  /* 0x0000012015117810 */ /* 0x000fe40007ffe0ff */
[----:B------:R-:W-:Y:S02]  /*0230*/  P2R R18, PR, RZ, 0x2 ;  /* 0x00000002ff127803 */ /* 0x000fe40000000000 */
[----:B------:R-:W-:Y:S02]  /*0240*/  IADD3 R27, R21, 0x90, RZ ;  /* 0x00000090151b7810 */ /* 0x000fe40007ffe0ff */
[----:B------:R-:W-:Y:S01]  /*0250*/  ISETP.LT.AND P2, PT, R22, 0x60, !P0 ;  /* 0x000000601600780c */ /* 0x000fe20004741270 */
[--C-:B------:R-:W-:Y:S01]  /*0260*/  IMAD.WIDE R14, R15, 0x4, R12.reuse ;  /* 0x000000040f0e7825 */ /* 0x100fe200078e020c */
[----:B------:R-:W-:Y:S01]  /*0270*/  ISETP.LT.AND P1, PT, R24, 0x60, !P0 ;  /* 0x000000601800780c */ /* 0x000fe20004721270 */
[----:B------:R1:W3:Y:S01]  /*0280*/  @P6 LDG.E.EL R8, desc[UR4][R28.64] ;  /* 0x000000041c086981 */ /* 0x0002e2000c2e1900 */
[----:B------:R-:W-:Y:S01]  /*0290*/  IADD3 R20, R21, 0x168, RZ ;  /* 0x0000016815147810 */ /* 0x000fe20007ffe0ff */
[--C-:B------:R-:W-:Y:S01]  /*02a0*/  IMAD.WIDE R16, R17, 0x4, R12.reuse ;  /* 0x0000000411107825 */ /* 0x100fe200078e020c */
[----:B------:R-:W-:Y:S01]  /*02b0*/  HFMA2.MMA R23, -RZ, RZ, 0, 0 ;  /* 0x00000000ff177435 */ /* 0x000fe200000001ff */
[----:B------:R-:W-:Y:S01]  /*02c0*/  P2R R3, PR, RZ, 0x40 ;  /* 0x00000040ff037803 */ /* 0x000fe20000000000 */
[----:B------:R4:W3:Y:S01]  /*02d0*/  @P4 LDG.E.EL R6, desc[UR4][R14.64] ;  /* 0x000000040e064981 */ /* 0x0008e2000c2e1900 */
[----:B------:R-:W-:Y:S01]  /*02e0*/  IMAD.WIDE R26, R27, 0x4, R12 ;  /* 0x000000041b1a7825 */ /* 0x000fe200078e020c */
[----:B------:R-:W-:-:S02]  /*02f0*/  ISETP.NE.AND P6, PT, R18, RZ, PT ;  /* 0x000000ff1200720c */ /* 0x000fc40003fc5270 */
[----:B-1----:R-:W-:Y:S01]  /*0300*/  IADD3 R29, R21, 0x1b0, RZ ;  /* 0x000001b0151d7810 */ /* 0x002fe20007ffe0ff */
[----:B------:R1:W3:Y:S01]  /*0310*/  @P3 LDG.E.EL R5, desc[UR4][R16.64] ;  /* 0x0000000410053981 */ /* 0x0002e2000c2e1900 */
[----:B------:R-:W-:Y:S01]  /*0320*/  MOV R18, RZ ;  /* 0x000000ff00127202 */ /* 0x000fe20000000f00 */
[--C-:B----4-:R-:W-:Y:S02]  /*0330*/  IMAD.WIDE R14, R20, 0x4, R12.reuse ;  /* 0x00000004140e7825 */ /* 0x110fe400078e020c */
[----:B------:R4:W3:Y:S04]  /*0340*/  @P5 LDG.E.EL R7, desc[UR4][R26.64] ;  /* 0x000000041a075981 */ /* 0x0008e8000c2e1900 */
[----:B------:R-:W3:Y:S01]  /*0350*/  @P2 LDG.E.EL R18, desc[UR4][R14.64] ;  /* 0x000000040e122981 */ /* 0x000ee2000c2e1900 */
[----:B-1----:R-:W-:-:S05]  /*0360*/  IMAD.WIDE R16, R29, 0x4, R12 ;  /* 0x000000041d107825 */ /* 0x002fca00078e020c */
[----:B------:R1:W3:Y:S01]  /*0370*/  @P1 LDG.E.EL R23, desc[UR4][R16.64] ;  /* 0x0000000410171981 */ /* 0x0002e2000c2e1900 */
[----:B------:R-:W-:Y:S01]  /*0380*/  IADD3 R21, R21, 0x1f8, RZ ;  /* 0x000001f815157810 */ /* 0x000fe20007ffe0ff */
[----:B----4-:R-:W-:-:S04]  /*0390*/  IMAD.HI R27, R19, 0x55555556, RZ ;  /* 0x55555556131b7827 */ /* 0x010fc800078e02ff */
[----:B------:R-:W-:Y:S02]  /*03a0*/  IMAD.WIDE R20, R21, 0x4, R12 ;  /* 0x0000000415147825 */ /* 0x000fe400078e020c */
[----:B------:R-:W4:Y:S01]  /*03b0*/  LDC.64 R12, c[0x0][0x218] ;  /* 0x00008600ff0c7b82 */ /* 0x000f220000000a00 */
[----:B------:R-:W-:Y:S02]  /*03c0*/  LEA.HI R28, R27, R27, RZ, 0x1 ;  /* 0x0000001b1b1c7211 */ /* 0x000fe400078f08ff */
[----:B------:R-:W-:-:S03]  /*03d0*/  LOP3.LUT R25, R19, 0x38, RZ, 0xfc, !PT ;  /* 0x0000003813197812 */ /* 0x000fc600078efcff */
[----:B------:R-:W-:Y:S01]  /*03e0*/  IMAD R19, R28, -0x3, R19 ;  /* 0xfffffffd1c137824 */ /* 0x000fe200078e0213 */
[----:B------:R-:W-:-:S03]  /*03f0*/  ISETP.LT.AND P0, PT, R25, 0x60, !P0 ;  /* 0x000000601900780c */ /* 0x000fc60004701270 */
[----:B------:R-:W-:Y:S01]  /*0400*/  IMAD R19, R10, 0x3, R19 ;  /* 0x000000030a137824 */ /* 0x000fe200078e0213 */
[----:B------:R-:W-:-:S03]  /*0410*/  MOV R26, RZ ;  /* 0x000000ff001a7202 */ /* 0x000fc60000000f00 */
[----:B------:R-:W-:Y:S02]  /*0420*/  IMAD R19, R28, 0x1b, R19 ;  /* 0x0000001b1c137824 */ /* 0x000fe400078e0213 */
[----:B-1----:R-:W-:-:S04]  /*0430*/  IMAD.HI R16, R9, 0x55555556, RZ ;  /* 0x5555555609107827 */ /* 0x002fc800078e02ff */
[----:B------:R1:W5:Y:S01]  /*0440*/  @P0 LDG.E.EL R26, desc[UR4][R20.64] ;  /* 0x00000004141a0981 */ /* 0x000362000c2e1900 */
[----:B0---4-:R-:W-:Y:S01]  /*0450*/  IMAD.WIDE R14, R19, 0x4, R12 ;  /* 0x00000004130e7825 */ /* 0x011fe200078e020c */
[----:B------:R-:W-:-:S03]  /*0460*/  LEA.HI R16, R16, R16, RZ, 0x1 ;  /* 0x0000001010107211 */ /* 0x000fc600078f08ff */
[----:B------:R-:W-:-:S04]  /*0470*/  IMAD.HI R17, R11, 0x55555556, RZ ;  /* 0x555555560b117827 */ /* 0x000fc800078e02ff */
[----:B------:R-:W-:-:S04]  /*0480*/  IMAD R9, R16, -0x3, R9 ;  /* 0xfffffffd10097824 */ /* 0x000fc800078e0209 */
[----:B------:R-:W-:Y:S02]  /*0490*/  IMAD R9, R16, 0x1b, R9 ;  /* 0x0000001b10097824 */ /* 0x000fe400078e0209 */
[----:B------:R-:W-:-:S04]  /*04a0*/  IMAD.HI R16, R2, 0x55555556, RZ ;  /* 0x5555555602107827 */ /* 0x000fc800078e02ff */
[----:B------:R-:W-:Y:S01]  /*04b0*/  IMAD R9, R10, 0x3, R9 ;  /* 0x000000030a097824 */ /* 0x000fe200078e0209 */
[----:B--2---:R0:W-:Y:S01]  /*04c0*/  @P6 STG.E desc[UR4][R14.64], R0 ;  /* 0x000000000e006986 */ /* 0x0041e2000c101904 */
[----:B------:R-:W-:Y:S01]  /*04d0*/  ISETP.NE.AND P6, PT, R3, RZ, PT ;  /* 0x000000ff0300720c */ /* 0x000fe20003fc5270 */
[----:B------:R-:W-:-:S05]  /*04e0*/  IMAD.HI R3, R4, 0x55555556, RZ ;  /* 0x5555555604037827 */ /* 0x000fca00078e02ff */
[----:B------:R-:W-:-:S05]  /*04f0*/  LEA.HI R3, R3, R3, RZ, 0x1 ;  /* 0x0000000303037211 */ /* 0x000fca00078f08ff */
[----:B------:R-:W-:Y:S02]  /*0500*/  IMAD R4, R3, -0x3, R4 ;  /* 0xfffffffd03047824 */ /* 0x000fe400078e0204 */
[----:B0-----:R-:W-:-:S04]  /*0510*/  IMAD.HI R0, R22, 0x55555556, RZ ;  /* 0x5555555616007827 */ /* 0x001fc800078e02ff */
[----:B------:R-:W-:Y:S01]  /*0520*/  IMAD R3, R3, 0x1b, R4 ;  /* 0x0000001b03037824 */ /* 0x000fe200078e0204 */
[----:B------:R-:W-:Y:S01]  /*0530*/  LEA.HI R4, R17, R17, RZ, 0x1 ;  /* 0x0000001111047211 */ /* 0x000fe200078f08ff */
[----:B------:R-:W-:-:S04]  /*0540*/  IMAD.HI R17, R24, 0x55555556, RZ ;  /* 0x5555555618117827 */ /* 0x000fc800078e02ff */
[----:B------:R-:W-:Y:S01]  /*0550*/  IMAD.HI R14, R25, 0x55555556, RZ ;  /* 0x55555556190e7827 */ /* 0x000fe200078e02ff */
[----:B------:R-:W-:-:S03]  /*0560*/  LEA.HI R15, R16, R16, RZ, 0x1 ;  /* 0x00000010100f7211 */ /* 0x000fc600078f08ff */
[----:B------:R-:W-:Y:S01]  /*0570*/  IMAD R19, R4, -0x3, R11 ;  /* 0xfffffffd04137824 */ /* 0x000fe200078e020b */
[----:B------:R-:W-:Y:S02]  /*0580*/  LEA.HI R11, R0, R0, RZ, 0x1 ;  /* 0x00000000000b7211 */ /* 0x000fe400078f08ff */
[----:B------:R-:W-:Y:S02]  /*0590*/  LEA.HI R17, R17, R17, RZ, 0x1 ;  /* 0x0000001111117211 */ /* 0x000fe400078f08ff */
[----:B------:R-:W-:Y:S01]  /*05a0*/  LEA.HI R0, R14, R14, RZ, 0x1 ;  /* 0x0000000e0e007211 */ /* 0x000fe200078f08ff */
[----:B------:R-:W-:Y:S02]  /*05b0*/  IMAD R2, R15, -0x3, R2 ;  /* 0xfffffffd0f027824 */ /* 0x000fe400078e0202 */
[----:B------:R-:W-:Y:S02]  /*05c0*/  IMAD R22, R11, -0x3, R22 ;  /* 0xfffffffd0b167824 */ /* 0x000fe400078e0216 */
[----:B------:R-:W-:-:S02]  /*05d0*/  IMAD R24, R17, -0x3, R24 ;  /* 0xfffffffd11187824 */ /* 0x000fc400078e0218 */
[----:B------:R-:W-:Y:S02]  /*05e0*/  IMAD R25, R0, -0x3, R25 ;  /* 0xfffffffd00197824 */ /* 0x000fe400078e0219 */
[----:B------:R-:W-:Y:S02]  /*05f0*/  IMAD R19, R4, 0x1b, R19 ;  /* 0x0000001b04137824 */ /* 0x000fe400078e0213 */
[----:B-1----:R-:W-:Y:S02]  /*0600*/  IMAD R21, R15, 0x1b, R2 ;  /* 0x0000001b0f157824 */ /* 0x002fe400078e0202 */
[----:B------:R-:W-:Y:S02]  /*0610*/  IMAD R11, R11, 0x1b, R22 ;  /* 0x0000001b0b0b7824 */ /* 0x000fe400078e0216 */
[----:B------:R-:W-:Y:S02]  /*0620*/  IMAD R27, R17, 0x1b, R24 ;  /* 0x0000001b111b7824 */ /* 0x000fe400078e0218 */
[----:B------:R-:W-:-:S02]  /*0630*/  IMAD R29, R0, 0x1b, R25 ;  /* 0x0000001b001d7824 */ /* 0x000fc400078e0219 */
[C---:B------:R-:W-:Y:S02]  /*0640*/  IMAD R3, R10.reuse, 0x3, R3 ;  /* 0x000000030a037824 */ /* 0x040fe400078e0203 */
[C---:B------:R-:W-:Y:S02]  /*0650*/  IMAD R15, R10.reuse, 0x3, R19 ;  /* 0x000000030a0f7824 */ /* 0x040fe400078e0213 */
[C---:B------:R-:W-:Y:S02]  /*0660*/  IMAD R17, R10.reuse, 0x3, R21 ;  /* 0x000000030a117824 */ /* 0x040fe400078e0215 */
[C---:B------:R-:W-:Y:S02]  /*0670*/  IMAD R21, R10.reuse, 0x3, R11 ;  /* 0x000000030a157824 */ /* 0x040fe400078e020b */
[C---:B------:R-:W-:Y:S02]  /*0680*/  IMAD R25, R10.reuse, 0x3, R27 ;  /* 0x000000030a197824 */ /* 0x040fe400078e021b */
[----:B------:R-:W-:-:S02]  /*0690*/  IMAD R29, R10, 0x3, R29 ;  /* 0x000000030a1d7824 */ /* 0x000fc400078e021d */
[----:B------:R-:W-:-:S04]  /*06a0*/  IMAD.WIDE R2, R3, 0x4, R12 ;  /* 0x0000000403027825 */ /* 0x000fc800078e020c */
[--C-:B------:R-:W-:Y:S01]  /*06b0*/  IMAD.WIDE R10, R9, 0x4, R12.reuse ;  /* 0x00000004090a7825 */ /* 0x100fe200078e020c */
[----:B---3--:R0:W-:Y:S03]  /*06c0*/  @P6 STG.E desc[UR4][R2.64], R8 ;  /* 0x0000000802006986 */ /* 0x0081e6000c101904 */
[--C-:B------:R-:W-:Y:S01]  /*06d0*/  IMAD.WIDE R14, R15, 0x4, R12.reuse ;  /* 0x000000040f0e7825 */ /* 0x100fe200078e020c */
[----:B------:R0:W-:Y:S03]  /*06e0*/  @P5 STG.E desc[UR4][R10.64], R7 ;  /* 0x000000070a005986 */ /* 0x0001e6000c101904 */
[--C-:B------:R-:W-:Y:S01]  /*06f0*/  IMAD.WIDE R16, R17, 0x4, R12.reuse ;  /* 0x0000000411107825 */ /* 0x100fe200078e020c */
[----:B------:R0:W-:Y:S03]  /*0700*/  @P4 STG.E desc[UR4][R14.64], R6 ;  /* 0x000000060e004986 */ /* 0x0001e6000c101904 */
[--C-:B------:R-:W-:Y:S01]  /*0710*/  IMAD.WIDE R20, R21, 0x4, R12.reuse ;  /* 0x0000000415147825 */ /* 0x100fe200078e020c */
[----:B------:R0:W-:Y:S03]  /*0720*/  @P3 STG.E desc[UR4][R16.64], R5 ;  /* 0x0000000510003986 */ /* 0x0001e6000c101904 */
[--C-:B------:R-:W-:Y:S01]  /*0730*/  IMAD.WIDE R24, R25, 0x4, R12.reuse ;  /* 0x0000000419187825 */ /* 0x100fe200078e020c */
[----:B------:R0:W-:Y:S04]  /*0740*/  @P2 STG.E desc[UR4][R20.64], R18 ;  /* 0x0000001214002986 */ /* 0x0001e8000c101904 */
[----:B------:R0:W-:Y:S01]  /*0750*/  @P1 STG.E desc[UR4][R24.64], R23 ;  /* 0x0000001718001986 */ /* 0x0001e2000c101904 */
[----:B------:R-:W-:Y:S01]  /*0760*/  IMAD.WIDE R12, R29, 0x4, R12 ;  /* 0x000000041d0c7825 */ /* 0x000fe200078e020c */
[----:B0-----:R-:W-:Y:S06]  /*0770*/  @!P0 EXIT ;  /* 0x000000000000894d */ /* 0x001fec0003800000 */
[----:B-----5:R-:W-:Y:S01]  /*0780*/  STG.E desc[UR4][R12.64], R26 ;  /* 0x0000001a0c007986 */ /* 0x020fe2000c101904 */
[----:B------:R-:W-:Y:S05]  /*0790*/  EXIT ;  /* 0x000000000000794d */ /* 0x000fea0003800000 */
.L_x_0:
[----:B------:R-:W-:-:S00]  /*07a0*/  BRA `(.L_x_0) ;  /* 0xfffffffc00fc7947 */ /* 0x000fc0000383ffff */
[----:B------:R-:W-:-:S00]  /*07b0*/  NOP ;  /* 0x0000000000007918 */ /* 0x000fc00000000000 */
        /* <DEDUP_REMOVED lines=12> */
.L_x_1:


//--------------------- .nv.constant0.triton_poi_fused_add_convolution_copy_mul_3 --------------------------
	.section	.nv.constant0.triton_poi_fused_add_convolution_copy_mul_3,"a",@progbits
	.sectionflags	@""
	.align	4
.nv.constant0.triton_poi_fused_add_convolution_copy_mul_3:
	.zero		552
